//
// Generated by NVIDIA NVVM Compiler
//
// Compiler Build ID: CL-36424714
// Cuda compilation tools, release 13.0, V13.0.88
// Based on NVVM 20.0.0
//

.version 9.0
.target sm_100
.address_size 64

	// .globl	_Z10Matrix_AddPiS_S_

.visible .entry _Z10Matrix_AddPiS_S_(
	.param .u64 .ptr .align 1 _Z10Matrix_AddPiS_S__param_0,
	.param .u64 .ptr .align 1 _Z10Matrix_AddPiS_S__param_1,
	.param .u64 .ptr .align 1 _Z10Matrix_AddPiS_S__param_2
)
{
	.reg .b32 	%r<8>;
	.reg .b64 	%rd<11>;

	ld.param.u64 	%rd1, [_Z10Matrix_AddPiS_S__param_0];
	ld.param.u64 	%rd2, [_Z10Matrix_AddPiS_S__param_1];
	ld.param.u64 	%rd3, [_Z10Matrix_AddPiS_S__param_2];
	cvta.to.global.u64 	%rd4, %rd3;
	cvta.to.global.u64 	%rd5, %rd2;
	cvta.to.global.u64 	%rd6, %rd1;
	mov.u32 	%r1, %ctaid.y;
	mov.u32 	%r2, %tid.x;
	mov.u32 	%r3, %ntid.x;
	mad.lo.s32 	%r4, %r1, %r3, %r2;
	mul.wide.u32 	%rd7, %r4, 4;
	add.s64 	%rd8, %rd6, %rd7;
	ld.global.u32 	%r5, [%rd8];
	add.s64 	%rd9, %rd5, %rd7;
	ld.global.u32 	%r6, [%rd9];
	add.s32 	%r7, %r6, %r5;
	add.s64 	%rd10, %rd4, %rd7;
	st.global.u32 	[%rd10], %r7;
	ret;

}


// ===== COMPILED SASS (sm_100) =====

	.target	sm_100

	.elftype	@"ET_EXEC"


//--------------------- .note.nv.tkinfo           --------------------------
	.section	.note.nv.tkinfo,"",@"SHT_NOTE"
	.sectionflags	@"SHF_NOTE_NV_TKINFO"
	.tkinfo
        /*0018*/ 	.word	0x00000002
        /*0030*/ 	.string	""
        /*0030*/ 	.string	"ptxas"
        /*0030*/ 	.string	"Cuda compilation tools, release 13.0, V13.0.88"
        /*0030*/ 	.string	"Build cuda_13.0.r13.0/compiler.36424714_0"
        /*0030*/ 	.string	"-arch sm_100 -m 64 "



//--------------------- .note.nv.cuinfo           --------------------------
	.section	.note.nv.cuinfo,"",@"SHT_NOTE"
	.sectionflags	@"SHF_NOTE_NV_CUINFO"
        /*0018*/ 	.short	0x0002
        /*001a*/ 	.short	0x0064
        /*001c*/ 	.short	0x0082
	.zero		2


//--------------------- .nv.info                  --------------------------
	.section	.nv.info,"",@"SHT_CUDA_INFO"
	.align	4


	//----- nvinfo : EIATTR_REGCOUNT
	.align		4
        /*0000*/ 	.byte	0x04, 0x2f
        /*0002*/ 	.short	(.L_1 - .L_0)
	.align		4
.L_0:
        /*0004*/ 	.word	index@(_Z10Matrix_AddPiS_S_)
        /*0008*/ 	.word	0x0000000c


	//----- nvinfo : EIATTR_FRAME_SIZE
	.align		4
.L_1:
        /*000c*/ 	.byte	0x04, 0x11
        /*000e*/ 	.short	(.L_3 - .L_2)
	.align		4
.L_2:
        /*0010*/ 	.word	index@(_Z10Matrix_AddPiS_S_)
        /*0014*/ 	.word	0x00000000


	//----- nvinfo : EIATTR_MIN_STACK_SIZE
	.align		4
.L_3:
        /*0018*/ 	.byte	0x04, 0x12
        /*001a*/ 	.short	(.L_5 - .L_4)
	.align		4
.L_4:
        /*001c*/ 	.word	index@(_Z10Matrix_AddPiS_S_)
        /*0020*/ 	.word	0x00000000
.L_5:


//--------------------- .nv.compat                --------------------------
	.section	.nv.compat,"",@"SHT_CUDA_COMPAT_INFO"
	.align	4
        /*0000*/ 	.byte	0x02, 0x09, 0x00, 0x00, 0x02, 0x02, 0x01, 0x00, 0x02, 0x05, 0x05, 0x00, 0x03, 0x07, 0x01, 0x01
        /*0010*/ 	.byte	0x02, 0x03, 0x00, 0x00, 0x02, 0x06, 0x01, 0x00, 0x04, 0x0b, 0x08, 0x00, 0x09, 0x00, 0x00, 0x00
        /*0020*/ 	.byte	0x00, 0x00, 0x00, 0x00


//--------------------- .nv.info._Z10Matrix_AddPiS_S_ --------------------------
	.section	.nv.info._Z10Matrix_AddPiS_S_,"",@"SHT_CUDA_INFO"
	.sectionflags	@""
	.align	4


	//----- nvinfo : EIATTR_CUDA_API_VERSION
	.align		4
        /*0000*/ 	.byte	0x04, 0x37
        /*0002*/ 	.short	(.L_7 - .L_6)
.L_6:
        /*0004*/ 	.word	0x00000082


	//----- nvinfo : EIATTR_KPARAM_INFO
	.align		4
.L_7:
        /*0008*/ 	.byte	0x04, 0x17
        /*000a*/ 	.short	(.L_9 - .L_8)
.L_8:
        /*000c*/ 	.word	0x00000000
        /*0010*/ 	.short	0x0002
        /*0012*/ 	.short	0x0010
        /*0014*/ 	.byte	0x00, 0xf5, 0x21, 0x00


	//----- nvinfo : EIATTR_KPARAM_INFO
	.align		4
.L_9:
        /*0018*/ 	.byte	0x04, 0x17
        /*001a*/ 	.short	(.L_11 - .L_10)
.L_10:
        /*001c*/ 	.word	0x00000000
        /*0020*/ 	.short	0x0001
        /*0022*/ 	.short	0x0008
        /*0024*/ 	.byte	0x00, 0xf5, 0x21, 0x00


	//----- nvinfo : EIATTR_KPARAM_INFO
	.align		4
.L_11:
        /*0028*/ 	.byte	0x04, 0x17
        /*002a*/ 	.short	(.L_13 - .L_12)
.L_12:
        /*002c*/ 	.word	0x00000000
        /*0030*/ 	.short	0x0000
        /*0032*/ 	.short	0x0000
        /*0034*/ 	.byte	0x00, 0xf5, 0x21, 0x00


	//----- nvinfo : EIATTR_SPARSE_MMA_MASK
	.align		4
.L_13:
        /*0038*/ 	.byte	0x03, 0x50
        /*003a*/ 	.short	0x0000


	//----- nvinfo : EIATTR_MAXREG_COUNT
	.align		4
        /*003c*/ 	.byte	0x03, 0x1b
        /*003e*/ 	.short	0x00ff


	//----- nvinfo : EIATTR_MERCURY_ISA_VERSION
	.align		4
        /*0040*/ 	.byte	0x03, 0x5f
        /*0042*/ 	.short	0x0101


	//----- nvinfo : EIATTR_VRC_CTA_INIT_COUNT
	.align		4
        /*0044*/ 	.byte	0x02, 0x4a
	.zero		1
	.zero		1


	//----- nvinfo : EIATTR_EXIT_INSTR_OFFSETS
	.align		4
        /*0048*/ 	.byte	0x04, 0x1c
        /*004a*/ 	.short	(.L_15 - .L_14)


	//   ....[0]....
.L_14:
        /*004c*/ 	.word	0x00000100


	//----- nvinfo : EIATTR_CBANK_PARAM_SIZE
	.align		4
.L_15:
        /*0050*/ 	.byte	0x03, 0x19
        /*0052*/ 	.short	0x0018


	//----- nvinfo : EIATTR_PARAM_CBANK
	.align		4
        /*0054*/ 	.byte	0x04, 0x0a
        /*0056*/ 	.short	(.L_17 - .L_16)
	.align		4
.L_16:
        /*0058*/ 	.word	index@(.nv.constant0._Z10Matrix_AddPiS_S_)
        /*005c*/ 	.short	0x0380
        /*005e*/ 	.short	0x0018


	//----- nvinfo : EIATTR_SW_WAR
	.align		4
.L_17:
        /*0060*/ 	.byte	0x04, 0x36
        /*0062*/ 	.short	(.L_19 - .L_18)
.L_18:
        /*0064*/ 	.word	0x00000008
.L_19:


//--------------------- .nv.callgraph             --------------------------
	.section	.nv.callgraph,"",@"SHT_CUDA_CALLGRAPH"
	.align	4
	.sectionentsize	8
	.align		4
        /*0000*/ 	.word	0x00000000
	.align		4
        /*0004*/ 	.word	0xffffffff
	.align		4
        /*0008*/ 	.word	0x00000000
	.align		4
        /*000c*/ 	.word	0xfffffffe
	.align		4
        /*0010*/ 	.word	0x00000000
	.align		4
        /*0014*/ 	.word	0xfffffffd
	.align		4
        /*0018*/ 	.word	0x00000000
	.align		4
        /*001c*/ 	.word	0xfffffffc


//--------------------- .text._Z10Matrix_AddPiS_S_ --------------------------
	.section	.text._Z10Matrix_AddPiS_S_,"ax",@progbits
	.align	128
        .global         _Z10Matrix_AddPiS_S_
        .type           _Z10Matrix_AddPiS_S_,@function
        .size           _Z10Matrix_AddPiS_S_,(.L_x_1 - _Z10Matrix_AddPiS_S_)
        .other          _Z10Matrix_AddPiS_S_,@"STO_CUDA_ENTRY STV_DEFAULT"
_Z10Matrix_AddPiS_S_:
.text._Z10Matrix_AddPiS_S_:
[----:B------:R-:W-:Y:S01]  /*0000*/  LDC R1, c[0x0][0x37c] ;  /* 0x0000df00ff017b82 */ /* 0x000fe20000000800 */
[----:B------:R-:W0:Y:S07]  /*0010*/  S2R R9, SR_TID.X ;  /* 0x0000000000097919 */ /* 0x000e2e0000002100 */
[----:B------:R-:W0:Y:S01]  /*0020*/  S2UR UR6, SR_CTAID.Y ;  /* 0x00000000000679c3 */ /* 0x000e220000002600 */
[----:B------:R-:W1:Y:S07]  /*0030*/  LDCU.64 UR4, c[0x0][0x358] ;  /* 0x00006b00ff0477ac */ /* 0x000e6e0008000a00 */
[----:B------:R-:W0:Y:S08]  /*0040*/  LDC R0, c[0x0][0x360] ;  /* 0x0000d800ff007b82 */ /* 0x000e300000000800 */
[----:B------:R-:W2:Y:S08]  /*0050*/  LDC.64 R2, c[0x0][0x380] ;  /* 0x0000e000ff027b82 */ /* 0x000eb00000000a00 */
[----:B------:R-:W3:Y:S01]  /*0060*/  LDC.64 R4, c[0x0][0x388] ;  /* 0x0000e200ff047b82 */ /* 0x000ee20000000a00 */
[----:B0-----:R-:W-:-:S07]  /*0070*/  IMAD R9, R0, UR6, R9 ;  /* 0x0000000600097c24 */ /* 0x001fce000f8e0209 */
[----:B------:R-:W0:Y:S01]  /*0080*/  LDC.64 R6, c[0x0][0x390] ;  /* 0x0000e400ff067b82 */ /* 0x000e220000000a00 */
[----:B--2---:R-:W-:-:S06]  /*0090*/  IMAD.WIDE.U32 R2, R9, 0x4, R2 ;  /* 0x0000000409027825 */ /* 0x004fcc00078e0002 */
[----:B-1----:R-:W2:Y:S01]  /*00a0*/  LDG.E R2, desc[UR4][R2.64] ;  /* 0x0000000402027981 */ /* 0x002ea2000c1e1900 */
[----:B---3--:R-:W-:-:S06]  /*00b0*/  IMAD.WIDE.U32 R4, R9, 0x4, R4 ;  /* 0x0000000409047825 */ /* 0x008fcc00078e0004 */
[----:B------:R-:W2:Y:S01]  /*00c0*/  LDG.E R5, desc[UR4][R4.64] ;  /* 0x0000000404057981 */ /* 0x000ea2000c1e1900 */
[----:B0-----:R-:W-:Y:S01]  /*00d0*/  IMAD.WIDE.U32 R6, R9, 0x4, R6 ;  /* 0x0000000409067825 */ /* 0x001fe200078e0006 */
[----:B--2---:R-:W-:-:S05]  /*00e0*/  IADD3 R9, PT, PT, R2, R5, RZ ;  /* 0x0000000502097210 */ /* 0x004fca0007ffe0ff */
[----:B------:R-:W-:Y:S01]  /*00f0*/  STG.E desc[UR4][R6.64], R9 ;  /* 0x0000000906007986 */ /* 0x000fe2000c101904 */
[----:B------:R-:W-:Y:S05]  /*0100*/  EXIT ;  /* 0x000000000000794d */ /* 0x000fea0003800000 */
.L_x_0:
[----:B------:R-:W-:-:S00]  /*0110*/  BRA `(.L_x_0) ;  /* 0xfffffffc00fc7947 */ /* 0x000fc0000383ffff */
[----:B------:R-:W-:-:S00]  /*0120*/  NOP ;  /* 0x0000000000007918 */ /* 0x000fc00000000000 */
        /* <DEDUP_REMOVED lines=13> */
.L_x_1:


//--------------------- .nv.shared.reserved.0     --------------------------
	.section	.nv.shared.reserved.0,"aw",@nobits
	.weak		__nv_reservedSMEM_offset_0_alias
	.size		__nv_reservedSMEM_offset_0_alias, 0, 64
	.other		__nv_reservedSMEM_offset_0_alias,@"STO_CUDA_RESERVED_SHARED STV_DEFAULT"
__nv_reservedSMEM_offset_0_alias:
	.zero		0
	.zero		64


//--------------------- .nv.constant0._Z10Matrix_AddPiS_S_ --------------------------
	.section	.nv.constant0._Z10Matrix_AddPiS_S_,"a",@progbits
	.sectionflags	@""
	.align	4
.nv.constant0._Z10Matrix_AddPiS_S_:
	.zero		920


//--------------------- SYMBOLS --------------------------

	.type		.nv.reservedSmem.offset0,@object
	.size		.nv.reservedSmem.offset0,0x4
